//
// Generated by NVIDIA NVVM Compiler
//
// Compiler Build ID: CL-36424714
// Cuda compilation tools, release 13.0, V13.0.88
// Based on NVVM 20.0.0
//

.version 9.0
.target sm_100
.address_size 64

	// .globl	_Z17mul_strided_floatiiiPfS_iiS_

.visible .entry _Z17mul_strided_floatiiiPfS_iiS_(
	.param .u32 _Z17mul_strided_floatiiiPfS_iiS__param_0,
	.param .u32 _Z17mul_strided_floatiiiPfS_iiS__param_1,
	.param .u32 _Z17mul_strided_floatiiiPfS_iiS__param_2,
	.param .u64 .ptr .align 1 _Z17mul_strided_floatiiiPfS_iiS__param_3,
	.param .u64 .ptr .align 1 _Z17mul_strided_floatiiiPfS_iiS__param_4,
	.param .u32 _Z17mul_strided_floatiiiPfS_iiS__param_5,
	.param .u32 _Z17mul_strided_floatiiiPfS_iiS__param_6,
	.param .u64 .ptr .align 1 _Z17mul_strided_floatiiiPfS_iiS__param_7
)
{
	.reg .pred 	%p<6>;
	.reg .b32 	%r<18>;
	.reg .b32 	%f<4>;
	.reg .b64 	%rd<11>;

	ld.param.u32 	%r7, [_Z17mul_strided_floatiiiPfS_iiS__param_0];
	ld.param.u32 	%r8, [_Z17mul_strided_floatiiiPfS_iiS__param_1];
	ld.param.u32 	%r9, [_Z17mul_strided_floatiiiPfS_iiS__param_2];
	ld.param.u64 	%rd4, [_Z17mul_strided_floatiiiPfS_iiS__param_3];
	ld.param.u64 	%rd5, [_Z17mul_strided_floatiiiPfS_iiS__param_4];
	ld.param.u32 	%r10, [_Z17mul_strided_floatiiiPfS_iiS__param_5];
	ld.param.u32 	%r11, [_Z17mul_strided_floatiiiPfS_iiS__param_6];
	ld.param.u64 	%rd6, [_Z17mul_strided_floatiiiPfS_iiS__param_7];
	mov.u32 	%r12, %ctaid.x;
	mov.u32 	%r1, %ntid.x;
	mov.u32 	%r13, %tid.x;
	mad.lo.s32 	%r17, %r12, %r1, %r13;
	setp.ge.s32 	%p1, %r17, %r7;
	@%p1 bra 	$L__BB0_7;
	max.s32 	%r3, %r8, %r9;
	mov.u32 	%r14, %nctaid.x;
	mul.lo.s32 	%r4, %r1, %r14;
	cvta.to.global.u64 	%rd1, %rd4;
	cvta.to.global.u64 	%rd2, %rd5;
	cvta.to.global.u64 	%rd3, %rd6;
$L__BB0_2:
	setp.lt.s32 	%p2, %r17, %r3;
	@%p2 bra 	$L__BB0_6;
	rem.s32 	%r15, %r17, %r10;
	setp.ne.s32 	%p3, %r15, 0;
	@%p3 bra 	$L__BB0_6;
	rem.s32 	%r16, %r17, %r11;
	setp.ne.s32 	%p4, %r16, 0;
	@%p4 bra 	$L__BB0_6;
	mul.wide.s32 	%rd7, %r17, 4;
	add.s64 	%rd8, %rd1, %rd7;
	ld.global.f32 	%f1, [%rd8];
	add.s64 	%rd9, %rd2, %rd7;
	ld.global.f32 	%f2, [%rd9];
	mul.f32 	%f3, %f1, %f2;
	add.s64 	%rd10, %rd3, %rd7;
	st.global.f32 	[%rd10], %f3;
$L__BB0_6:
	add.s32 	%r17, %r17, %r4;
	setp.lt.s32 	%p5, %r17, %r7;
	@%p5 bra 	$L__BB0_2;
$L__BB0_7:
	ret;

}


// ===== COMPILED SASS (sm_100) =====

	.target	sm_100

	.elftype	@"ET_EXEC"


//--------------------- .note.nv.tkinfo           --------------------------
	.section	.note.nv.tkinfo,"",@"SHT_NOTE"
	.sectionflags	@"SHF_NOTE_NV_TKINFO"
	.tkinfo
        /*0018*/ 	.word	0x00000002
        /*0030*/ 	.string	""
        /*0030*/ 	.string	"ptxas"
        /*0030*/ 	.string	"Cuda compilation tools, release 13.0, V13.0.88"
        /*0030*/ 	.string	"Build cuda_13.0.r13.0/compiler.36424714_0"
        /*0030*/ 	.string	"-arch sm_100 -m 64 "



//--------------------- .note.nv.cuinfo           --------------------------
	.section	.note.nv.cuinfo,"",@"SHT_NOTE"
	.sectionflags	@"SHF_NOTE_NV_CUINFO"
        /*0018*/ 	.short	0x0002
        /*001a*/ 	.short	0x0064
        /*001c*/ 	.short	0x0082
	.zero		2


//--------------------- .nv.info                  --------------------------
	.section	.nv.info,"",@"SHT_CUDA_INFO"
	.align	4


	//----- nvinfo : EIATTR_REGCOUNT
	.align		4
        /*0000*/ 	.byte	0x04, 0x2f
        /*0002*/ 	.short	(.L_1 - .L_0)
	.align		4
.L_0:
        /*0004*/ 	.word	index@(_Z17mul_strided_floatiiiPfS_iiS_)
        /*0008*/ 	.word	0x00000016


	//----- nvinfo : EIATTR_FRAME_SIZE
	.align		4
.L_1:
        /*000c*/ 	.byte	0x04, 0x11
        /*000e*/ 	.short	(.L_3 - .L_2)
	.align		4
.L_2:
        /*0010*/ 	.word	index@(_Z17mul_strided_floatiiiPfS_iiS_)
        /*0014*/ 	.word	0x00000000


	//----- nvinfo : EIATTR_MIN_STACK_SIZE
	.align		4
.L_3:
        /*0018*/ 	.byte	0x04, 0x12
        /*001a*/ 	.short	(.L_5 - .L_4)
	.align		4
.L_4:
        /*001c*/ 	.word	index@(_Z17mul_strided_floatiiiPfS_iiS_)
        /*0020*/ 	.word	0x00000000
.L_5:


//--------------------- .nv.compat                --------------------------
	.section	.nv.compat,"",@"SHT_CUDA_COMPAT_INFO"
	.align	4
        /*0000*/ 	.byte	0x02, 0x09, 0x00, 0x00, 0x02, 0x02, 0x01, 0x00, 0x02, 0x05, 0x05, 0x00, 0x03, 0x07, 0x01, 0x01
        /*0010*/ 	.byte	0x02, 0x03, 0x00, 0x00, 0x02, 0x06, 0x01, 0x00, 0x04, 0x0b, 0x08, 0x00, 0x09, 0x00, 0x00, 0x00
        /*0020*/ 	.byte	0x00, 0x00, 0x00, 0x00


//--------------------- .nv.info._Z17mul_strided_floatiiiPfS_iiS_ --------------------------
	.section	.nv.info._Z17mul_strided_floatiiiPfS_iiS_,"",@"SHT_CUDA_INFO"
	.sectionflags	@""
	.align	4


	//----- nvinfo : EIATTR_CUDA_API_VERSION
	.align		4
        /*0000*/ 	.byte	0x04, 0x37
        /*0002*/ 	.short	(.L_7 - .L_6)
.L_6:
        /*0004*/ 	.word	0x00000082


	//----- nvinfo : EIATTR_KPARAM_INFO
	.align		4
.L_7:
        /*0008*/ 	.byte	0x04, 0x17
        /*000a*/ 	.short	(.L_9 - .L_8)
.L_8:
        /*000c*/ 	.word	0x00000000
        /*0010*/ 	.short	0x0007
        /*0012*/ 	.short	0x0028
        /*0014*/ 	.byte	0x00, 0xf5, 0x21, 0x00


	//----- nvinfo : EIATTR_KPARAM_INFO
	.align		4
.L_9:
        /*0018*/ 	.byte	0x04, 0x17
        /*001a*/ 	.short	(.L_11 - .L_10)
.L_10:
        /*001c*/ 	.word	0x00000000
        /*0020*/ 	.short	0x0006
        /*0022*/ 	.short	0x0024
        /*0024*/ 	.byte	0x00, 0xf0, 0x11, 0x00


	//----- nvinfo : EIATTR_KPARAM_INFO
	.align		4
.L_11:
        /*0028*/ 	.byte	0x04, 0x17
        /*002a*/ 	.short	(.L_13 - .L_12)
.L_12:
        /*002c*/ 	.word	0x00000000
        /*0030*/ 	.short	0x0005
        /*0032*/ 	.short	0x0020
        /*0034*/ 	.byte	0x00, 0xf0, 0x11, 0x00


	//----- nvinfo : EIATTR_KPARAM_INFO
	.align		4
.L_13:
        /*0038*/ 	.byte	0x04, 0x17
        /*003a*/ 	.short	(.L_15 - .L_14)
.L_14:
        /*003c*/ 	.word	0x00000000
        /*0040*/ 	.short	0x0004
        /*0042*/ 	.short	0x0018
        /*0044*/ 	.byte	0x00, 0xf5, 0x21, 0x00


	//----- nvinfo : EIATTR_KPARAM_INFO
	.align		4
.L_15:
        /*0048*/ 	.byte	0x04, 0x17
        /*004a*/ 	.short	(.L_17 - .L_16)
.L_16:
        /*004c*/ 	.word	0x00000000
        /*0050*/ 	.short	0x0003
        /*0052*/ 	.short	0x0010
        /*0054*/ 	.byte	0x00, 0xf5, 0x21, 0x00


	//----- nvinfo : EIATTR_KPARAM_INFO
	.align		4
.L_17:
        /*0058*/ 	.byte	0x04, 0x17
        /*005a*/ 	.short	(.L_19 - .L_18)
.L_18:
        /*005c*/ 	.word	0x00000000
        /*0060*/ 	.short	0x0002
        /*0062*/ 	.short	0x0008
        /*0064*/ 	.byte	0x00, 0xf0, 0x11, 0x00


	//----- nvinfo : EIATTR_KPARAM_INFO
	.align		4
.L_19:
        /*0068*/ 	.byte	0x04, 0x17
        /*006a*/ 	.short	(.L_21 - .L_20)
.L_20:
        /*006c*/ 	.word	0x00000000
        /*0070*/ 	.short	0x0001
        /*0072*/ 	.short	0x0004
        /*0074*/ 	.byte	0x00, 0xf0, 0x11, 0x00


	//----- nvinfo : EIATTR_KPARAM_INFO
	.align		4
.L_21:
        /*0078*/ 	.byte	0x04, 0x17
        /*007a*/ 	.short	(.L_23 - .L_22)
.L_22:
        /*007c*/ 	.word	0x00000000
        /*0080*/ 	.short	0x0000
        /*0082*/ 	.short	0x0000
        /*0084*/ 	.byte	0x00, 0xf0, 0x11, 0x00


	//----- nvinfo : EIATTR_SPARSE_MMA_MASK
	.align		4
.L_23:
        /*0088*/ 	.byte	0x03, 0x50
        /*008a*/ 	.short	0x0000


	//----- nvinfo : EIATTR_MAXREG_COUNT
	.align		4
        /*008c*/ 	.byte	0x03, 0x1b
        /*008e*/ 	.short	0x00ff


	//----- nvinfo : EIATTR_MERCURY_ISA_VERSION
	.align		4
        /*0090*/ 	.byte	0x03, 0x5f
        /*0092*/ 	.short	0x0101


	//----- nvinfo : EIATTR_VRC_CTA_INIT_COUNT
	.align		4
        /*0094*/ 	.byte	0x02, 0x4a
	.zero		1
	.zero		1


	//----- nvinfo : EIATTR_EXIT_INSTR_OFFSETS
	.align		4
        /*0098*/ 	.byte	0x04, 0x1c
        /*009a*/ 	.short	(.L_25 - .L_24)


	//   ....[0]....
.L_24:
        /*009c*/ 	.word	0x00000070


	//   ....[1]....
        /*00a0*/ 	.word	0x000004f0


	//----- nvinfo : EIATTR_CRS_STACK_SIZE
	.align		4
.L_25:
        /*00a4*/ 	.byte	0x04, 0x1e
        /*00a6*/ 	.short	(.L_27 - .L_26)
.L_26:
        /*00a8*/ 	.word	0x00000000


	//----- nvinfo : EIATTR_CBANK_PARAM_SIZE
	.align		4
.L_27:
        /*00ac*/ 	.byte	0x03, 0x19
        /*00ae*/ 	.short	0x0030


	//----- nvinfo : EIATTR_PARAM_CBANK
	.align		4
        /*00b0*/ 	.byte	0x04, 0x0a
        /*00b2*/ 	.short	(.L_29 - .L_28)
	.align		4
.L_28:
        /*00b4*/ 	.word	index@(.nv.constant0._Z17mul_strided_floatiiiPfS_iiS_)
        /*00b8*/ 	.short	0x0380
        /*00ba*/ 	.short	0x0030


	//----- nvinfo : EIATTR_SW_WAR
	.align		4
.L_29:
        /*00bc*/ 	.byte	0x04, 0x36
        /*00be*/ 	.short	(.L_31 - .L_30)
.L_30:
        /*00c0*/ 	.word	0x00000008
.L_31:


//--------------------- .nv.callgraph             --------------------------
	.section	.nv.callgraph,"",@"SHT_CUDA_CALLGRAPH"
	.align	4
	.sectionentsize	8
	.align		4
        /*0000*/ 	.word	0x00000000
	.align		4
        /*0004*/ 	.word	0xffffffff
	.align		4
        /*0008*/ 	.word	0x00000000
	.align		4
        /*000c*/ 	.word	0xfffffffe
	.align		4
        /*0010*/ 	.word	0x00000000
	.align		4
        /*0014*/ 	.word	0xfffffffd
	.align		4
        /*0018*/ 	.word	0x00000000
	.align		4
        /*001c*/ 	.word	0xfffffffc


//--------------------- .text._Z17mul_strided_floatiiiPfS_iiS_ --------------------------
	.section	.text._Z17mul_strided_floatiiiPfS_iiS_,"ax",@progbits
	.align	128
        .global         _Z17mul_strided_floatiiiPfS_iiS_
        .type           _Z17mul_strided_floatiiiPfS_iiS_,@function
        .size           _Z17mul_strided_floatiiiPfS_iiS_,(.L_x_4 - _Z17mul_strided_floatiiiPfS_iiS_)
        .other          _Z17mul_strided_floatiiiPfS_iiS_,@"STO_CUDA_ENTRY STV_DEFAULT"
_Z17mul_strided_floatiiiPfS_iiS_:
.text._Z17mul_strided_floatiiiPfS_iiS_:
[----:B------:R-:W-:Y:S01]  /*0000*/  LDC R1, c[0x0][0x37c] ;  /* 0x0000df00ff017b82 */ /* 0x000fe20000000800 */
[----:B------:R-:W0:Y:S07]  /*0010*/  S2R R9, SR_TID.X ;  /* 0x0000000000097919 */ /* 0x000e2e0000002100 */
[----:B------:R-:W0:Y:S01]  /*0020*/  S2UR UR4, SR_CTAID.X ;  /* 0x00000000000479c3 */ /* 0x000e220000002500 */
[----:B------:R-:W1:Y:S07]  /*0030*/  LDCU UR5, c[0x0][0x380] ;  /* 0x00007000ff0577ac */ /* 0x000e6e0008000800 */
[----:B------:R-:W0:Y:S02]  /*0040*/  LDC R0, c[0x0][0x360] ;  /* 0x0000d800ff007b82 */ /* 0x000e240000000800 */
[----:B0-----:R-:W-:-:S05]  /*0050*/  IMAD R9, R0, UR4, R9 ;  /* 0x0000000400097c24 */ /* 0x001fca000f8e0209 */
[----:B-1----:R-:W-:-:S13]  /*0060*/  ISETP.GE.AND P0, PT, R9, UR5, PT ;  /* 0x0000000509007c0c */ /* 0x002fda000bf06270 */
[----:B------:R-:W-:Y:S05]  /*0070*/  @P0 EXIT ;  /* 0x000000000000094d */ /* 0x000fea0003800000 */
[----:B------:R-:W0:Y:S01]  /*0080*/  LDC R16, c[0x0][0x3a0] ;  /* 0x0000e800ff107b82 */ /* 0x000e220000000800 */
[----:B------:R-:W1:Y:S01]  /*0090*/  LDCU UR4, c[0x0][0x384] ;  /* 0x00007080ff0477ac */ /* 0x000e620008000800 */
[----:B------:R-:W1:Y:S06]  /*00a0*/  LDCU UR5, c[0x0][0x388] ;  /* 0x00007100ff0577ac */ /* 0x000e6c0008000800 */
[----:B------:R-:W2:Y:S01]  /*00b0*/  LDC R17, c[0x0][0x3a4] ;  /* 0x0000e900ff117b82 */ /* 0x000ea20000000800 */
[----:B------:R-:W3:Y:S01]  /*00c0*/  LDCU UR6, c[0x0][0x370] ;  /* 0x00006e00ff0677ac */ /* 0x000ee20008000800 */
[----:B------:R-:W4:Y:S06]  /*00d0*/  LDCU.64 UR8, c[0x0][0x358] ;  /* 0x00006b00ff0877ac */ /* 0x000f2c0008000a00 */
[----:B------:R-:W0:Y:S01]  /*00e0*/  LDC.64 R2, c[0x0][0x3a8] ;  /* 0x0000ea00ff027b82 */ /* 0x000e220000000a00 */
[----:B------:R-:W0:Y:S01]  /*00f0*/  LDCU UR7, c[0x0][0x380] ;  /* 0x00007000ff0777ac */ /* 0x000e220008000800 */
[----:B-1----:R-:W-:-:S06]  /*0100*/  UISETP.LT.AND UP0, UPT, UR4, UR5, UPT ;  /* 0x000000050400728c */ /* 0x002fcc000bf01270 */
[----:B------:R-:W1:Y:S01]  /*0110*/  LDC.64 R4, c[0x0][0x390] ;  /* 0x0000e400ff047b82 */ /* 0x000e620000000a00 */
[----:B---3--:R-:W-:Y:S01]  /*0120*/  IMAD R0, R0, UR6, RZ ;  /* 0x0000000600007c24 */ /* 0x008fe2000f8e02ff */
[----:B------:R-:W-:-:S06]  /*0130*/  USEL UR4, UR4, UR5, !UP0 ;  /* 0x0000000504047287 */ /* 0x000fcc000c000000 */
[----:B----4-:R-:W3:Y:S06]  /*0140*/  LDC.64 R6, c[0x0][0x398] ;  /* 0x0000e600ff067b82 */ /* 0x010eec0000000a00 */
.L_x_2:
[----:B------:R-:W-:Y:S01]  /*0150*/  ISETP.GE.AND P0, PT, R9, UR4, PT ;  /* 0x0000000409007c0c */ /* 0x000fe2000bf06270 */
[----:B------:R-:W-:-:S12]  /*0160*/  BSSY.RECONVERGENT B0, `(.L_x_0) ;  /* 0x0000035000007945 */ /* 0x000fd80003800200 */
[----:B----4-:R-:W-:Y:S05]  /*0170*/  @!P0 BRA `(.L_x_1) ;  /* 0x0000000000cc8947 */ /* 0x010fea0003800000 */
[----:B0-----:R-:W-:Y:S02]  /*0180*/  IABS R14, R16 ;  /* 0x00000010000e7213 */ /* 0x001fe40000000000 */
[----:B------:R-:W-:Y:S02]  /*0190*/  IABS R8, R9 ;  /* 0x0000000900087213 */ /* 0x000fe40000000000 */
[----:B------:R-:W0:Y:S01]  /*01a0*/  I2F.RP R12, R14 ;  /* 0x0000000e000c7306 */ /* 0x000e220000209400 */
[----:B------:R-:W-:-:S07]  /*01b0*/  ISETP.NE.AND P1, PT, R16, RZ, PT ;  /* 0x000000ff1000720c */ /* 0x000fce0003f25270 */
[----:B0-----:R-:W0:Y:S02]  /*01c0*/  MUFU.RCP R12, R12 ;  /* 0x0000000c000c7308 */ /* 0x001e240000001000 */
[----:B0-----:R-:W-:-:S06]  /*01d0*/  VIADD R10, R12, 0xffffffe ;  /* 0x0ffffffe0c0a7836 */ /* 0x001fcc0000000000 */
[----:B------:R0:W4:Y:S02]  /*01e0*/  F2I.FTZ.U32.TRUNC.NTZ R11, R10 ;  /* 0x0000000a000b7305 */ /* 0x000124000021f000 */
[----:B0-----:R-:W-:Y:S02]  /*01f0*/  HFMA2 R10, -RZ, RZ, 0, 0 ;  /* 0x00000000ff0a7431 */ /* 0x001fe400000001ff */
[----:B----4-:R-:W-:-:S04]  /*0200*/  IMAD.MOV R13, RZ, RZ, -R11 ;  /* 0x000000ffff0d7224 */ /* 0x010fc800078e0a0b */
[----:B------:R-:W-:-:S04]  /*0210*/  IMAD R13, R13, R14, RZ ;  /* 0x0000000e0d0d7224 */ /* 0x000fc800078e02ff */
[----:B------:R-:W-:-:S06]  /*0220*/  IMAD.HI.U32 R11, R11, R13, R10 ;  /* 0x0000000d0b0b7227 */ /* 0x000fcc00078e000a */
[----:B------:R-:W-:-:S04]  /*0230*/  IMAD.HI.U32 R11, R11, R8, RZ ;  /* 0x000000080b0b7227 */ /* 0x000fc800078e00ff */
[----:B------:R-:W-:-:S04]  /*0240*/  IMAD.MOV R11, RZ, RZ, -R11 ;  /* 0x000000ffff0b7224 */ /* 0x000fc800078e0a0b */
[----:B------:R-:W-:-:S05]  /*0250*/  IMAD R11, R14, R11, R8 ;  /* 0x0000000b0e0b7224 */ /* 0x000fca00078e0208 */
[----:B------:R-:W-:-:S13]  /*0260*/  ISETP.GT.U32.AND P0, PT, R14, R11, PT ;  /* 0x0000000b0e00720c */ /* 0x000fda0003f04070 */
[----:B------:R-:W-:Y:S02]  /*0270*/  @!P0 IADD3 R11, PT, PT, R11, -R14, RZ ;  /* 0x8000000e0b0b8210 */ /* 0x000fe40007ffe0ff */
[----:B------:R-:W-:Y:S02]  /*0280*/  ISETP.GE.AND P0, PT, R9, RZ, PT ;  /* 0x000000ff0900720c */ /* 0x000fe40003f06270 */
[----:B------:R-:W-:-:S13]  /*0290*/  ISETP.GT.U32.AND P2, PT, R14, R11, PT ;  /* 0x0000000b0e00720c */ /* 0x000fda0003f44070 */
[----:B------:R-:W-:-:S05]  /*02a0*/  @!P2 IMAD.IADD R11, R11, 0x1, -R14 ;  /* 0x000000010b0ba824 */ /* 0x000fca00078e0a0e */
[----:B------:R-:W-:Y:S02]  /*02b0*/  @!P0 IADD3 R11, PT, PT, -R11, RZ, RZ ;  /* 0x000000ff0b0b8210 */ /* 0x000fe40007ffe1ff */
[----:B------:R-:W-:-:S04]  /*02c0*/  @!P1 LOP3.LUT R11, RZ, R16, RZ, 0x33, !PT ;  /* 0x00000010ff0b9212 */ /* 0x000fc800078e33ff */
[----:B------:R-:W-:-:S13]  /*02d0*/  ISETP.NE.AND P1, PT, R11, RZ, PT ;  /* 0x000000ff0b00720c */ /* 0x000fda0003f25270 */
[----:B------:R-:W-:Y:S05]  /*02e0*/  @P1 BRA `(.L_x_1) ;  /* 0x0000000000701947 */ /* 0x000fea0003800000 */
[----:B--2---:R-:W-:-:S04]  /*02f0*/  IABS R13, R17 ;  /* 0x00000011000d7213 */ /* 0x004fc80000000000 */
[----:B------:R-:W0:Y:S08]  /*0300*/  I2F.RP R12, R13 ;  /* 0x0000000d000c7306 */ /* 0x000e300000209400 */
[----:B0-----:R-:W0:Y:S02]  /*0310*/  MUFU.RCP R12, R12 ;  /* 0x0000000c000c7308 */ /* 0x001e240000001000 */
[----:B0-----:R-:W-:-:S06]  /*0320*/  VIADD R10, R12, 0xffffffe ;  /* 0x0ffffffe0c0a7836 */ /* 0x001fcc0000000000 */
[----:B------:R0:W2:Y:S02]  /*0330*/  F2I.FTZ.U32.TRUNC.NTZ R11, R10 ;  /* 0x0000000a000b7305 */ /* 0x0000a4000021f000 */
[----:B0-----:R-:W-:Y:S01]  /*0340*/  IMAD.MOV.U32 R10, RZ, RZ, RZ ;  /* 0x000000ffff0a7224 */ /* 0x001fe200078e00ff */
[----:B--2---:R-:W-:-:S05]  /*0350*/  IADD3 R14, PT, PT, RZ, -R11, RZ ;  /* 0x8000000bff0e7210 */ /* 0x004fca0007ffe0ff */
[----:B------:R-:W-:-:S04]  /*0360*/  IMAD R15, R14, R13, RZ ;  /* 0x0000000d0e0f7224 */ /* 0x000fc800078e02ff */
[----:B------:R-:W-:-:S06]  /*0370*/  IMAD.HI.U32 R11, R11, R15, R10 ;  /* 0x0000000f0b0b7227 */ /* 0x000fcc00078e000a */
[----:B------:R-:W-:-:S05]  /*0380*/  IMAD.HI.U32 R11, R11, R8, RZ ;  /* 0x000000080b0b7227 */ /* 0x000fca00078e00ff */
[----:B------:R-:W-:-:S05]  /*0390*/  IADD3 R11, PT, PT, -R11, RZ, RZ ;  /* 0x000000ff0b0b7210 */ /* 0x000fca0007ffe1ff */
[----:B------:R-:W-:-:S05]  /*03a0*/  IMAD R8, R13, R11, R8 ;  /* 0x0000000b0d087224 */ /* 0x000fca00078e0208 */
[----:B------:R-:W-:-:S13]  /*03b0*/  ISETP.GT.U32.AND P1, PT, R13, R8, PT ;  /* 0x000000080d00720c */ /* 0x000fda0003f24070 */
[----:B------:R-:W-:Y:S01]  /*03c0*/  @!P1 IMAD.IADD R8, R8, 0x1, -R13 ;  /* 0x0000000108089824 */ /* 0x000fe200078e0a0d */
[----:B------:R-:W-:-:S04]  /*03d0*/  ISETP.NE.AND P1, PT, R17, RZ, PT ;  /* 0x000000ff1100720c */ /* 0x000fc80003f25270 */
[----:B------:R-:W-:-:S13]  /*03e0*/  ISETP.GT.U32.AND P2, PT, R13, R8, PT ;  /* 0x000000080d00720c */ /* 0x000fda0003f44070 */
[----:B------:R-:W-:-:S05]  /*03f0*/  @!P2 IADD3 R8, PT, PT, R8, -R13, RZ ;  /* 0x8000000d0808a210 */ /* 0x000fca0007ffe0ff */
[----:B------:R-:W-:Y:S01]  /*0400*/  @!P0 IMAD.MOV R8, RZ, RZ, -R8 ;  /* 0x000000ffff088224 */ /* 0x000fe200078e0a08 */
[----:B------:R-:W-:-:S04]  /*0410*/  @!P1 LOP3.LUT R8, RZ, R17, RZ, 0x33, !PT ;  /* 0x00000011ff089212 */ /* 0x000fc800078e33ff */
[----:B------:R-:W-:-:S13]  /*0420*/  ISETP.NE.AND P0, PT, R8, RZ, PT ;  /* 0x000000ff0800720c */ /* 0x000fda0003f05270 */
[----:B------:R-:W-:Y:S05]  /*0430*/  @P0 BRA `(.L_x_1) ;  /* 0x00000000001c0947 */ /* 0x000fea0003800000 */
[----:B-1----:R-:W-:-:S04]  /*0440*/  IMAD.WIDE R10, R9, 0x4, R4 ;  /* 0x00000004090a7825 */ /* 0x002fc800078e0204 */
[C---:B---3--:R-:W-:Y:S02]  /*0450*/  IMAD.WIDE R12, R9.reuse, 0x4, R6 ;  /* 0x00000004090c7825 */ /* 0x048fe400078e0206 */
[----:B------:R-:W2:Y:S04]  /*0460*/  LDG.E R10, desc[UR8][R10.64] ;  /* 0x000000080a0a7981 */ /* 0x000ea8000c1e1900 */
[----:B------:R-:W2:Y:S01]  /*0470*/  LDG.E R13, desc[UR8][R12.64] ;  /* 0x000000080c0d7981 */ /* 0x000ea2000c1e1900 */
[----:B------:R-:W-:-:S04]  /*0480*/  IMAD.WIDE R14, R9, 0x4, R2 ;  /* 0x00000004090e7825 */ /* 0x000fc800078e0202 */
[----:B--2---:R-:W-:-:S05]  /*0490*/  FMUL R19, R10, R13 ;  /* 0x0000000d0a137220 */ /* 0x004fca0000400000 */
[----:B------:R4:W-:Y:S02]  /*04a0*/  STG.E desc[UR8][R14.64], R19 ;  /* 0x000000130e007986 */ /* 0x0009e4000c101908 */
.L_x_1:
[----:B0-----:R-:W-:Y:S05]  /*04b0*/  BSYNC.RECONVERGENT B0 ;  /* 0x0000000000007941 */ /* 0x001fea0003800200 */
.L_x_0:
[----:B------:R-:W-:-:S04]  /*04c0*/  IADD3 R9, PT, PT, R0, R9, RZ ;  /* 0x0000000900097210 */ /* 0x000fc80007ffe0ff */
[----:B------:R-:W-:-:S13]  /*04d0*/  ISETP.GE.AND P0, PT, R9, UR7, PT ;  /* 0x0000000709007c0c */ /* 0x000fda000bf06270 */
[----:B------:R-:W-:Y:S05]  /*04e0*/  @!P0 BRA `(.L_x_2) ;  /* 0xfffffffc00188947 */ /* 0x000fea000383ffff */
[----:B------:R-:W-:Y:S05]  /*04f0*/  EXIT ;  /* 0x000000000000794d */ /* 0x000fea0003800000 */
.L_x_3:
[----:B------:R-:W-:-:S00]  /*0500*/  BRA `(.L_x_3) ;  /* 0xfffffffc00fc7947 */ /* 0x000fc0000383ffff */
[----:B------:R-:W-:-:S00]  /*0510*/  NOP ;  /* 0x0000000000007918 */ /* 0x000fc00000000000 */
        /* <DEDUP_REMOVED lines=14> */
.L_x_4:


//--------------------- .nv.shared.reserved.0     --------------------------
	.section	.nv.shared.reserved.0,"aw",@nobits
	.weak		__nv_reservedSMEM_offset_0_alias
	.size		__nv_reservedSMEM_offset_0_alias, 0, 64
	.other		__nv_reservedSMEM_offset_0_alias,@"STO_CUDA_RESERVED_SHARED STV_DEFAULT"
__nv_reservedSMEM_offset_0_alias:
	.zero		0
	.zero		64


//--------------------- .nv.constant0._Z17mul_strided_floatiiiPfS_iiS_ --------------------------
	.section	.nv.constant0._Z17mul_strided_floatiiiPfS_iiS_,"a",@progbits
	.sectionflags	@""
	.align	4
.nv.constant0._Z17mul_strided_floatiiiPfS_iiS_:
	.zero		944


//--------------------- SYMBOLS --------------------------

	.type		.nv.reservedSmem.offset0,@object
	.size		.nv.reservedSmem.offset0,0x4
